//
// Generated by NVIDIA NVVM Compiler
//
// Compiler Build ID: CL-36424714
// Cuda compilation tools, release 13.0, V13.0.88
// Based on NVVM 20.0.0
//

.version 9.0
.target sm_100
.address_size 64

	// .globl	_Z7reduce0PiS_j
// _ZZ7reduce0PiS_jE5sdata has been demoted
// _ZZ7reduce3PiS_jE5sdata has been demoted

.visible .entry _Z7reduce0PiS_j(
	.param .u64 .ptr .align 1 _Z7reduce0PiS_j_param_0,
	.param .u64 .ptr .align 1 _Z7reduce0PiS_j_param_1,
	.param .u32 _Z7reduce0PiS_j_param_2
)
{
	.reg .pred 	%p<7>;
	.reg .b32 	%r<34>;
	.reg .b64 	%rd<9>;
	// demoted variable
	.shared .align 4 .b8 _ZZ7reduce0PiS_jE5sdata[2048];
	ld.param.u64 	%rd2, [_Z7reduce0PiS_j_param_0];
	ld.param.u64 	%rd3, [_Z7reduce0PiS_j_param_1];
	ld.param.u32 	%r14, [_Z7reduce0PiS_j_param_2];
	mov.u32 	%r1, %tid.x;
	mov.u32 	%r2, %ctaid.x;
	mov.u32 	%r3, %ntid.x;
	mad.lo.s32 	%r31, %r2, %r3, %r1;
	setp.ge.u32 	%p1, %r31, %r14;
	mov.b32 	%r32, 0;
	@%p1 bra 	$L__BB0_3;
	mov.u32 	%r17, %nctaid.x;
	mul.lo.s32 	%r5, %r3, %r17;
	cvta.to.global.u64 	%rd1, %rd2;
	mov.b32 	%r32, 0;
$L__BB0_2:
	mul.wide.u32 	%rd4, %r31, 4;
	add.s64 	%rd5, %rd1, %rd4;
	ld.global.u32 	%r18, [%rd5];
	add.s32 	%r32, %r18, %r32;
	add.s32 	%r31, %r31, %r5;
	setp.lt.u32 	%p2, %r31, %r14;
	@%p2 bra 	$L__BB0_2;
$L__BB0_3:
	shl.b32 	%r19, %r1, 2;
	mov.u32 	%r20, _ZZ7reduce0PiS_jE5sdata;
	add.s32 	%r11, %r20, %r19;
	st.shared.u32 	[%r11], %r32;
	bar.sync 	0;
	setp.lt.u32 	%p3, %r3, 2;
	@%p3 bra 	$L__BB0_8;
	mov.b32 	%r33, 1;
$L__BB0_5:
	shl.b32 	%r13, %r33, 1;
	add.s32 	%r22, %r13, -1;
	and.b32  	%r23, %r22, %r1;
	setp.ne.s32 	%p4, %r23, 0;
	@%p4 bra 	$L__BB0_7;
	shl.b32 	%r24, %r33, 2;
	add.s32 	%r25, %r11, %r24;
	ld.shared.u32 	%r26, [%r25];
	ld.shared.u32 	%r27, [%r11];
	add.s32 	%r28, %r27, %r26;
	st.shared.u32 	[%r11], %r28;
$L__BB0_7:
	bar.sync 	0;
	setp.lt.u32 	%p5, %r13, %r3;
	mov.u32 	%r33, %r13;
	@%p5 bra 	$L__BB0_5;
$L__BB0_8:
	setp.ne.s32 	%p6, %r1, 0;
	@%p6 bra 	$L__BB0_10;
	ld.shared.u32 	%r29, [_ZZ7reduce0PiS_jE5sdata];
	cvta.to.global.u64 	%rd6, %rd3;
	mul.wide.u32 	%rd7, %r2, 4;
	add.s64 	%rd8, %rd6, %rd7;
	st.global.u32 	[%rd8], %r29;
$L__BB0_10:
	ret;

}
	// .globl	_Z7reduce3PiS_j
.visible .entry _Z7reduce3PiS_j(
	.param .u64 .ptr .align 1 _Z7reduce3PiS_j_param_0,
	.param .u64 .ptr .align 1 _Z7reduce3PiS_j_param_1,
	.param .u32 _Z7reduce3PiS_j_param_2
)
{
	.reg .pred 	%p<7>;
	.reg .b32 	%r<31>;
	.reg .b64 	%rd<9>;
	// demoted variable
	.shared .align 4 .b8 _ZZ7reduce3PiS_jE5sdata[2048];
	ld.param.u64 	%rd2, [_Z7reduce3PiS_j_param_0];
	ld.param.u64 	%rd3, [_Z7reduce3PiS_j_param_1];
	ld.param.u32 	%r14, [_Z7reduce3PiS_j_param_2];
	mov.u32 	%r1, %tid.x;
	mov.u32 	%r2, %ctaid.x;
	mov.u32 	%r30, %ntid.x;
	mad.lo.s32 	%r28, %r2, %r30, %r1;
	setp.ge.u32 	%p1, %r28, %r14;
	mov.b32 	%r29, 0;
	@%p1 bra 	$L__BB1_3;
	mov.u32 	%r17, %nctaid.x;
	mul.lo.s32 	%r5, %r30, %r17;
	cvta.to.global.u64 	%rd1, %rd2;
	mov.b32 	%r29, 0;
$L__BB1_2:
	mul.wide.u32 	%rd4, %r28, 4;
	add.s64 	%rd5, %rd1, %rd4;
	ld.global.u32 	%r18, [%rd5];
	add.s32 	%r29, %r18, %r29;
	add.s32 	%r28, %r28, %r5;
	setp.lt.u32 	%p2, %r28, %r14;
	@%p2 bra 	$L__BB1_2;
$L__BB1_3:
	shl.b32 	%r19, %r1, 2;
	mov.u32 	%r20, _ZZ7reduce3PiS_jE5sdata;
	add.s32 	%r11, %r20, %r19;
	st.shared.u32 	[%r11], %r29;
	bar.sync 	0;
	setp.lt.u32 	%p3, %r30, 2;
	@%p3 bra 	$L__BB1_7;
$L__BB1_4:
	shr.u32 	%r13, %r30, 1;
	setp.ge.u32 	%p4, %r1, %r13;
	@%p4 bra 	$L__BB1_6;
	shl.b32 	%r21, %r13, 2;
	add.s32 	%r22, %r11, %r21;
	ld.shared.u32 	%r23, [%r22];
	ld.shared.u32 	%r24, [%r11];
	add.s32 	%r25, %r24, %r23;
	st.shared.u32 	[%r11], %r25;
$L__BB1_6:
	bar.sync 	0;
	setp.gt.u32 	%p5, %r30, 3;
	mov.u32 	%r30, %r13;
	@%p5 bra 	$L__BB1_4;
$L__BB1_7:
	setp.ne.s32 	%p6, %r1, 0;
	@%p6 bra 	$L__BB1_9;
	ld.shared.u32 	%r26, [_ZZ7reduce3PiS_jE5sdata];
	cvta.to.global.u64 	%rd6, %rd3;
	mul.wide.u32 	%rd7, %r2, 4;
	add.s64 	%rd8, %rd6, %rd7;
	st.global.u32 	[%rd8], %r26;
$L__BB1_9:
	ret;

}


// ===== COMPILED SASS (sm_100) =====

	.target	sm_100

	.elftype	@"ET_EXEC"


//--------------------- .note.nv.tkinfo           --------------------------
	.section	.note.nv.tkinfo,"",@"SHT_NOTE"
	.sectionflags	@"SHF_NOTE_NV_TKINFO"
	.tkinfo
        /*0018*/ 	.word	0x00000002
        /*0030*/ 	.string	""
        /*0030*/ 	.string	"ptxas"
        /*0030*/ 	.string	"Cuda compilation tools, release 13.0, V13.0.88"
        /*0030*/ 	.string	"Build cuda_13.0.r13.0/compiler.36424714_0"
        /*0030*/ 	.string	"-arch sm_100 -m 64 "



//--------------------- .note.nv.cuinfo           --------------------------
	.section	.note.nv.cuinfo,"",@"SHT_NOTE"
	.sectionflags	@"SHF_NOTE_NV_CUINFO"
        /*0018*/ 	.short	0x0002
        /*001a*/ 	.short	0x0064
        /*001c*/ 	.short	0x0082
	.zero		2


//--------------------- .nv.info                  --------------------------
	.section	.nv.info,"",@"SHT_CUDA_INFO"
	.align	4


	//----- nvinfo : EIATTR_REGCOUNT
	.align		4
        /*0000*/ 	.byte	0x04, 0x2f
        /*0002*/ 	.short	(.L_1 - .L_0)
	.align		4
.L_0:
        /*0004*/ 	.word	index@(_Z7reduce0PiS_j)
        /*0008*/ 	.word	0x0000000c


	//----- nvinfo : EIATTR_FRAME_SIZE
	.align		4
.L_1:
        /*000c*/ 	.byte	0x04, 0x11
        /*000e*/ 	.short	(.L_3 - .L_2)
	.align		4
.L_2:
        /*0010*/ 	.word	index@(_Z7reduce0PiS_j)
        /*0014*/ 	.word	0x00000000


	//----- nvinfo : EIATTR_REGCOUNT
	.align		4
.L_3:
        /*0018*/ 	.byte	0x04, 0x2f
        /*001a*/ 	.short	(.L_5 - .L_4)
	.align		4
.L_4:
        /*001c*/ 	.word	index@(_Z7reduce3PiS_j)
        /*0020*/ 	.word	0x0000000e


	//----- nvinfo : EIATTR_FRAME_SIZE
	.align		4
.L_5:
        /*0024*/ 	.byte	0x04, 0x11
        /*0026*/ 	.short	(.L_7 - .L_6)
	.align		4
.L_6:
        /*0028*/ 	.word	index@(_Z7reduce3PiS_j)
        /*002c*/ 	.word	0x00000000


	//----- nvinfo : EIATTR_MIN_STACK_SIZE
	.align		4
.L_7:
        /*0030*/ 	.byte	0x04, 0x12
        /*0032*/ 	.short	(.L_9 - .L_8)
	.align		4
.L_8:
        /*0034*/ 	.word	index@(_Z7reduce3PiS_j)
        /*0038*/ 	.word	0x00000000


	//----- nvinfo : EIATTR_MIN_STACK_SIZE
	.align		4
.L_9:
        /*003c*/ 	.byte	0x04, 0x12
        /*003e*/ 	.short	(.L_11 - .L_10)
	.align		4
.L_10:
        /*0040*/ 	.word	index@(_Z7reduce0PiS_j)
        /*0044*/ 	.word	0x00000000
.L_11:


//--------------------- .nv.compat                --------------------------
	.section	.nv.compat,"",@"SHT_CUDA_COMPAT_INFO"
	.align	4
        /*0000*/ 	.byte	0x02, 0x09, 0x00, 0x00, 0x02, 0x02, 0x01, 0x00, 0x02, 0x05, 0x05, 0x00, 0x03, 0x07, 0x01, 0x01
        /*0010*/ 	.byte	0x02, 0x03, 0x00, 0x00, 0x02, 0x06, 0x01, 0x00, 0x04, 0x0b, 0x08, 0x00, 0x09, 0x00, 0x00, 0x00
        /*0020*/ 	.byte	0x00, 0x00, 0x00, 0x00


//--------------------- .nv.info._Z7reduce3PiS_j  --------------------------
	.section	.nv.info._Z7reduce3PiS_j,"",@"SHT_CUDA_INFO"
	.sectionflags	@""
	.align	4


	//----- nvinfo : EIATTR_CUDA_API_VERSION
	.align		4
        /*0000*/ 	.byte	0x04, 0x37
        /*0002*/ 	.short	(.L_13 - .L_12)
.L_12:
        /*0004*/ 	.word	0x00000082


	//----- nvinfo : EIATTR_KPARAM_INFO
	.align		4
.L_13:
        /*0008*/ 	.byte	0x04, 0x17
        /*000a*/ 	.short	(.L_15 - .L_14)
.L_14:
        /*000c*/ 	.word	0x00000000
        /*0010*/ 	.short	0x0002
        /*0012*/ 	.short	0x0010
        /*0014*/ 	.byte	0x00, 0xf0, 0x11, 0x00


	//----- nvinfo : EIATTR_KPARAM_INFO
	.align		4
.L_15:
        /*0018*/ 	.byte	0x04, 0x17
        /*001a*/ 	.short	(.L_17 - .L_16)
.L_16:
        /*001c*/ 	.word	0x00000000
        /*0020*/ 	.short	0x0001
        /*0022*/ 	.short	0x0008
        /*0024*/ 	.byte	0x00, 0xf5, 0x21, 0x00


	//----- nvinfo : EIATTR_KPARAM_INFO
	.align		4
.L_17:
        /*0028*/ 	.byte	0x04, 0x17
        /*002a*/ 	.short	(.L_19 - .L_18)
.L_18:
        /*002c*/ 	.word	0x00000000
        /*0030*/ 	.short	0x0000
        /*0032*/ 	.short	0x0000
        /*0034*/ 	.byte	0x00, 0xf5, 0x21, 0x00


	//----- nvinfo : EIATTR_SPARSE_MMA_MASK
	.align		4
.L_19:
        /*0038*/ 	.byte	0x03, 0x50
        /*003a*/ 	.short	0x0000


	//----- nvinfo : EIATTR_MAXREG_COUNT
	.align		4
        /*003c*/ 	.byte	0x03, 0x1b
        /*003e*/ 	.short	0x00ff


	//----- nvinfo : EIATTR_NUM_BARRIERS
	.align		4
        /*0040*/ 	.byte	0x02, 0x4c
        /*0042*/ 	.byte	0x01
	.zero		1


	//----- nvinfo : EIATTR_MERCURY_ISA_VERSION
	.align		4
        /*0044*/ 	.byte	0x03, 0x5f
        /*0046*/ 	.short	0x0101


	//----- nvinfo : EIATTR_VRC_CTA_INIT_COUNT
	.align		4
        /*0048*/ 	.byte	0x02, 0x4a
	.zero		1
	.zero		1


	//----- nvinfo : EIATTR_EXIT_INSTR_OFFSETS
	.align		4
        /*004c*/ 	.byte	0x04, 0x1c
        /*004e*/ 	.short	(.L_21 - .L_20)


	//   ....[0]....
.L_20:
        /*0050*/ 	.word	0x000002b0


	//   ....[1]....
        /*0054*/ 	.word	0x00000330


	//----- nvinfo : EIATTR_CRS_STACK_SIZE
	.align		4
.L_21:
        /*0058*/ 	.byte	0x04, 0x1e
        /*005a*/ 	.short	(.L_23 - .L_22)
.L_22:
        /*005c*/ 	.word	0x00000000


	//----- nvinfo : EIATTR_CBANK_PARAM_SIZE
	.align		4
.L_23:
        /*0060*/ 	.byte	0x03, 0x19
        /*0062*/ 	.short	0x0014


	//----- nvinfo : EIATTR_PARAM_CBANK
	.align		4
        /*0064*/ 	.byte	0x04, 0x0a
        /*0066*/ 	.short	(.L_25 - .L_24)
	.align		4
.L_24:
        /*0068*/ 	.word	index@(.nv.constant0._Z7reduce3PiS_j)
        /*006c*/ 	.short	0x0380
        /*006e*/ 	.short	0x0014


	//----- nvinfo : EIATTR_SW_WAR
	.align		4
.L_25:
        /*0070*/ 	.byte	0x04, 0x36
        /*0072*/ 	.short	(.L_27 - .L_26)
.L_26:
        /*0074*/ 	.word	0x00000008
.L_27:


//--------------------- .nv.info._Z7reduce0PiS_j  --------------------------
	.section	.nv.info._Z7reduce0PiS_j,"",@"SHT_CUDA_INFO"
	.sectionflags	@""
	.align	4


	//----- nvinfo : EIATTR_CUDA_API_VERSION
	.align		4
        /*0000*/ 	.byte	0x04, 0x37
        /*0002*/ 	.short	(.L_29 - .L_28)
.L_28:
        /*0004*/ 	.word	0x00000082


	//----- nvinfo : EIATTR_KPARAM_INFO
	.align		4
.L_29:
        /*0008*/ 	.byte	0x04, 0x17
        /*000a*/ 	.short	(.L_31 - .L_30)
.L_30:
        /*000c*/ 	.word	0x00000000
        /*0010*/ 	.short	0x0002
        /*0012*/ 	.short	0x0010
        /*0014*/ 	.byte	0x00, 0xf0, 0x11, 0x00


	//----- nvinfo : EIATTR_KPARAM_INFO
	.align		4
.L_31:
        /*0018*/ 	.byte	0x04, 0x17
        /*001a*/ 	.short	(.L_33 - .L_32)
.L_32:
        /*001c*/ 	.word	0x00000000
        /*0020*/ 	.short	0x0001
        /*0022*/ 	.short	0x0008
        /*0024*/ 	.byte	0x00, 0xf5, 0x21, 0x00


	//----- nvinfo : EIATTR_KPARAM_INFO
	.align		4
.L_33:
        /*0028*/ 	.byte	0x04, 0x17
        /*002a*/ 	.short	(.L_35 - .L_34)
.L_34:
        /*002c*/ 	.word	0x00000000
        /*0030*/ 	.short	0x0000
        /*0032*/ 	.short	0x0000
        /*0034*/ 	.byte	0x00, 0xf5, 0x21, 0x00


	//----- nvinfo : EIATTR_SPARSE_MMA_MASK
	.align		4
.L_35:
        /*0038*/ 	.byte	0x03, 0x50
        /*003a*/ 	.short	0x0000


	//----- nvinfo : EIATTR_MAXREG_COUNT
	.align		4
        /*003c*/ 	.byte	0x03, 0x1b
        /*003e*/ 	.short	0x00ff


	//----- nvinfo : EIATTR_NUM_BARRIERS
	.align		4
        /*0040*/ 	.byte	0x02, 0x4c
        /*0042*/ 	.byte	0x01
	.zero		1


	//----- nvinfo : EIATTR_MERCURY_ISA_VERSION
	.align		4
        /*0044*/ 	.byte	0x03, 0x5f
        /*0046*/ 	.short	0x0101


	//----- nvinfo : EIATTR_VRC_CTA_INIT_COUNT
	.align		4
        /*0048*/ 	.byte	0x02, 0x4a
	.zero		1
	.zero		1


	//----- nvinfo : EIATTR_EXIT_INSTR_OFFSETS
	.align		4
        /*004c*/ 	.byte	0x04, 0x1c
        /*004e*/ 	.short	(.L_37 - .L_36)


	//   ....[0]....
.L_36:
        /*0050*/ 	.word	0x000002c0


	//   ....[1]....
        /*0054*/ 	.word	0x00000340


	//----- nvinfo : EIATTR_CRS_STACK_SIZE
	.align		4
.L_37:
        /*0058*/ 	.byte	0x04, 0x1e
        /*005a*/ 	.short	(.L_39 - .L_38)
.L_38:
        /*005c*/ 	.word	0x00000000


	//----- nvinfo : EIATTR_CBANK_PARAM_SIZE
	.align		4
.L_39:
        /*0060*/ 	.byte	0x03, 0x19
        /*0062*/ 	.short	0x0014


	//----- nvinfo : EIATTR_PARAM_CBANK
	.align		4
        /*0064*/ 	.byte	0x04, 0x0a
        /*0066*/ 	.short	(.L_41 - .L_40)
	.align		4
.L_40:
        /*0068*/ 	.word	index@(.nv.constant0._Z7reduce0PiS_j)
        /*006c*/ 	.short	0x0380
        /*006e*/ 	.short	0x0014


	//----- nvinfo : EIATTR_SW_WAR
	.align		4
.L_41:
        /*0070*/ 	.byte	0x04, 0x36
        /*0072*/ 	.short	(.L_43 - .L_42)
.L_42:
        /*0074*/ 	.word	0x00000008
.L_43:


//--------------------- .nv.callgraph             --------------------------
	.section	.nv.callgraph,"",@"SHT_CUDA_CALLGRAPH"
	.align	4
	.sectionentsize	8
	.align		4
        /*0000*/ 	.word	0x00000000
	.align		4
        /*0004*/ 	.word	0xffffffff
	.align		4
        /*0008*/ 	.word	0x00000000
	.align		4
        /*000c*/ 	.word	0xfffffffe
	.align		4
        /*0010*/ 	.word	0x00000000
	.align		4
        /*0014*/ 	.word	0xfffffffd
	.align		4
        /*0018*/ 	.word	0x00000000
	.align		4
        /*001c*/ 	.word	0xfffffffc


//--------------------- .text._Z7reduce3PiS_j     --------------------------
	.section	.text._Z7reduce3PiS_j,"ax",@progbits
	.align	128
        .global         _Z7reduce3PiS_j
        .type           _Z7reduce3PiS_j,@function
        .size           _Z7reduce3PiS_j,(.L_x_12 - _Z7reduce3PiS_j)
        .other          _Z7reduce3PiS_j,@"STO_CUDA_ENTRY STV_DEFAULT"
_Z7reduce3PiS_j:
.text._Z7reduce3PiS_j:
[----:B------:R-:W-:Y:S01]  /*0000*/  LDC R1, c[0x0][0x37c] ;  /* 0x0000df00ff017b82 */ /* 0x000fe20000000800 */
[----:B------:R-:W0:Y:S01]  /*0010*/  S2R R8, SR_TID.X ;  /* 0x0000000000087919 */ /* 0x000e220000002100 */
[----:B------:R-:W1:Y:S01]  /*0020*/  LDCU UR4, c[0x0][0x360] ;  /* 0x00006c00ff0477ac */ /* 0x000e620008000800 */
[----:B------:R-:W-:Y:S01]  /*0030*/  BSSY.RECONVERGENT B0, `(.L_x_0) ;  /* 0x0000013000007945 */ /* 0x000fe20003800200 */
[----:B------:R-:W-:Y:S01]  /*0040*/  IMAD.MOV.U32 R7, RZ, RZ, RZ ;  /* 0x000000ffff077224 */ /* 0x000fe200078e00ff */
[----:B------:R-:W0:Y:S01]  /*0050*/  S2R R9, SR_CTAID.X ;  /* 0x0000000000097919 */ /* 0x000e220000002500 */
[----:B------:R-:W2:Y:S01]  /*0060*/  LDCU UR5, c[0x0][0x390] ;  /* 0x00007200ff0577ac */ /* 0x000ea20008000800 */
[----:B------:R-:W3:Y:S01]  /*0070*/  LDCU.64 UR6, c[0x0][0x358] ;  /* 0x00006b00ff0677ac */ /* 0x000ee20008000a00 */
[----:B-1----:R-:W-:Y:S02]  /*0080*/  IMAD.U32 R6, RZ, RZ, UR4 ;  /* 0x00000004ff067e24 */ /* 0x002fe4000f8e00ff */
[----:B0-----:R-:W-:-:S05]  /*0090*/  IMAD R0, R9, UR4, R8 ;  /* 0x0000000409007c24 */ /* 0x001fca000f8e0208 */
[----:B--2---:R-:W-:-:S13]  /*00a0*/  ISETP.GE.U32.AND P0, PT, R0, UR5, PT ;  /* 0x0000000500007c0c */ /* 0x004fda000bf06070 */
[----:B---3--:R-:W-:Y:S05]  /*00b0*/  @P0 BRA `(.L_x_1) ;  /* 0x0000000000280947 */ /* 0x008fea0003800000 */
[----:B------:R-:W0:Y:S01]  /*00c0*/  LDC.64 R4, c[0x0][0x380] ;  /* 0x0000e000ff047b82 */ /* 0x000e220000000a00 */
[----:B------:R-:W1:Y:S01]  /*00d0*/  LDCU UR4, c[0x0][0x370] ;  /* 0x00006e00ff0477ac */ /* 0x000e620008000800 */
[----:B------:R-:W-:Y:S02]  /*00e0*/  HFMA2 R7, -RZ, RZ, 0, 0 ;  /* 0x00000000ff077431 */ /* 0x000fe400000001ff */
[----:B-1----:R-:W-:-:S07]  /*00f0*/  IMAD R11, R6, UR4, RZ ;  /* 0x00000004060b7c24 */ /* 0x002fce000f8e02ff */
.L_x_2:
[----:B0-----:R-:W-:-:S06]  /*0100*/  IMAD.WIDE.U32 R2, R0, 0x4, R4 ;  /* 0x0000000400027825 */ /* 0x001fcc00078e0004 */
[----:B------:R-:W2:Y:S01]  /*0110*/  LDG.E R2, desc[UR6][R2.64] ;  /* 0x0000000602027981 */ /* 0x000ea2000c1e1900 */
[----:B------:R-:W-:-:S05]  /*0120*/  IMAD.IADD R0, R11, 0x1, R0 ;  /* 0x000000010b007824 */ /* 0x000fca00078e0200 */
[----:B------:R-:W-:Y:S01]  /*0130*/  ISETP.GE.U32.AND P0, PT, R0, UR5, PT ;  /* 0x0000000500007c0c */ /* 0x000fe2000bf06070 */
[----:B--2---:R-:W-:-:S12]  /*0140*/  IMAD.IADD R7, R2, 0x1, R7 ;  /* 0x0000000102077824 */ /* 0x004fd800078e0207 */
[----:B------:R-:W-:Y:S05]  /*0150*/  @!P0 BRA `(.L_x_2) ;  /* 0xfffffffc00e88947 */ /* 0x000fea000383ffff */
.L_x_1:
[----:B------:R-:W-:Y:S05]  /*0160*/  BSYNC.RECONVERGENT B0 ;  /* 0x0000000000007941 */ /* 0x000fea0003800200 */
.L_x_0:
[----:B------:R-:W0:Y:S01]  /*0170*/  S2UR UR5, SR_CgaCtaId ;  /* 0x00000000000579c3 */ /* 0x000e220000008800 */
[----:B------:R-:W-:Y:S01]  /*0180*/  UMOV UR4, 0x400 ;  /* 0x0000040000047882 */ /* 0x000fe20000000000 */
[----:B------:R-:W-:Y:S02]  /*0190*/  ISETP.GE.U32.AND P1, PT, R6, 0x2, PT ;  /* 0x000000020600780c */ /* 0x000fe40003f26070 */
[----:B------:R-:W-:Y:S01]  /*01a0*/  ISETP.NE.AND P0, PT, R8, RZ, PT ;  /* 0x000000ff0800720c */ /* 0x000fe20003f05270 */
[----:B0-----:R-:W-:-:S06]  /*01b0*/  ULEA UR4, UR5, UR4, 0x18 ;  /* 0x0000000405047291 */ /* 0x001fcc000f8ec0ff */
[----:B------:R-:W-:-:S05]  /*01c0*/  LEA R0, R8, UR4, 0x2 ;  /* 0x0000000408007c11 */ /* 0x000fca000f8e10ff */
[----:B------:R0:W-:Y:S01]  /*01d0*/  STS [R0], R7 ;  /* 0x0000000700007388 */ /* 0x0001e20000000800 */
[----:B------:R-:W-:Y:S06]  /*01e0*/  BAR.SYNC.DEFER_BLOCKING 0x0 ;  /* 0x0000000000007b1d */ /* 0x000fec0000010000 */
[----:B------:R-:W-:Y:S05]  /*01f0*/  @!P1 BRA `(.L_x_3) ;  /* 0x00000000002c9947 */ /* 0x000fea0003800000 */
.L_x_4:
[----:B------:R-:W-:-:S04]  /*0200*/  SHF.R.U32.HI R5, RZ, 0x1, R6 ;  /* 0x00000001ff057819 */ /* 0x000fc80000011606 */
[----:B------:R-:W-:-:S13]  /*0210*/  ISETP.GE.U32.AND P1, PT, R8, R5, PT ;  /* 0x000000050800720c */ /* 0x000fda0003f26070 */
[----:B------:R-:W-:Y:S01]  /*0220*/  @!P1 LEA R2, R5, R0, 0x2 ;  /* 0x0000000005029211 */ /* 0x000fe200078e10ff */
[----:B------:R-:W-:Y:S05]  /*0230*/  @!P1 LDS R3, [R0] ;  /* 0x0000000000039984 */ /* 0x000fea0000000800 */
[----:B------:R-:W1:Y:S02]  /*0240*/  @!P1 LDS R2, [R2] ;  /* 0x0000000002029984 */ /* 0x000e640000000800 */
[----:B-1----:R-:W-:-:S05]  /*0250*/  @!P1 IMAD.IADD R3, R2, 0x1, R3 ;  /* 0x0000000102039824 */ /* 0x002fca00078e0203 */
[----:B------:R1:W-:Y:S01]  /*0260*/  @!P1 STS [R0], R3 ;  /* 0x0000000300009388 */ /* 0x0003e20000000800 */
[----:B------:R-:W-:Y:S01]  /*0270*/  BAR.SYNC.DEFER_BLOCKING 0x0 ;  /* 0x0000000000007b1d */ /* 0x000fe20000010000 */
[----:B------:R-:W-:Y:S02]  /*0280*/  ISETP.GT.U32.AND P1, PT, R6, 0x3, PT ;  /* 0x000000030600780c */ /* 0x000fe40003f24070 */
[----:B------:R-:W-:-:S11]  /*0290*/  MOV R6, R5 ;  /* 0x0000000500067202 */ /* 0x000fd60000000f00 */
[----:B-1----:R-:W-:Y:S05]  /*02a0*/  @P1 BRA `(.L_x_4) ;  /* 0xfffffffc00d41947 */ /* 0x002fea000383ffff */
.L_x_3:
[----:B------:R-:W-:Y:S05]  /*02b0*/  @P0 EXIT ;  /* 0x000000000000094d */ /* 0x000fea0003800000 */
[----:B------:R-:W1:Y:S01]  /*02c0*/  S2UR UR5, SR_CgaCtaId ;  /* 0x00000000000579c3 */ /* 0x000e620000008800 */
[----:B------:R-:W-:-:S07]  /*02d0*/  UMOV UR4, 0x400 ;  /* 0x0000040000047882 */ /* 0x000fce0000000000 */
[----:B------:R-:W2:Y:S01]  /*02e0*/  LDC.64 R2, c[0x0][0x388] ;  /* 0x0000e200ff027b82 */ /* 0x000ea20000000a00 */
[----:B-1----:R-:W-:Y:S01]  /*02f0*/  ULEA UR4, UR5, UR4, 0x18 ;  /* 0x0000000405047291 */ /* 0x002fe2000f8ec0ff */
[----:B--2---:R-:W-:-:S08]  /*0300*/  IMAD.WIDE.U32 R2, R9, 0x4, R2 ;  /* 0x0000000409027825 */ /* 0x004fd000078e0002 */
[----:B------:R-:W1:Y:S04]  /*0310*/  LDS R5, [UR4] ;  /* 0x00000004ff057984 */ /* 0x000e680008000800 */
[----:B-1----:R-:W-:Y:S01]  /*0320*/  STG.E desc[UR6][R2.64], R5 ;  /* 0x0000000502007986 */ /* 0x002fe2000c101906 */
[----:B------:R-:W-:Y:S05]  /*0330*/  EXIT ;  /* 0x000000000000794d */ /* 0x000fea0003800000 */
.L_x_5:
[----:B------:R-:W-:-:S00]  /*0340*/  BRA `(.L_x_5) ;  /* 0xfffffffc00fc7947 */ /* 0x000fc0000383ffff */
[----:B------:R-:W-:-:S00]  /*0350*/  NOP ;  /* 0x0000000000007918 */ /* 0x000fc00000000000 */
        /* <DEDUP_REMOVED lines=10> */
.L_x_12:


//--------------------- .text._Z7reduce0PiS_j     --------------------------
	.section	.text._Z7reduce0PiS_j,"ax",@progbits
	.align	128
        .global         _Z7reduce0PiS_j
        .type           _Z7reduce0PiS_j,@function
        .size           _Z7reduce0PiS_j,(.L_x_13 - _Z7reduce0PiS_j)
        .other          _Z7reduce0PiS_j,@"STO_CUDA_ENTRY STV_DEFAULT"
_Z7reduce0PiS_j:
.text._Z7reduce0PiS_j:
[----:B------:R-:W-:Y:S01]  /*0000*/  LDC R1, c[0x0][0x37c] ;  /* 0x0000df00ff017b82 */ /* 0x000fe20000000800 */
[----:B------:R-:W0:Y:S01]  /*0010*/  S2R R9, SR_TID.X ;  /* 0x0000000000097919 */ /* 0x000e220000002100 */
[----:B------:R-:W0:Y:S01]  /*0020*/  LDCU UR8, c[0x0][0x360] ;  /* 0x00006c00ff0877ac */ /* 0x000e220008000800 */
[----:B------:R-:W-:Y:S01]  /*0030*/  BSSY.RECONVERGENT B0, `(.L_x_6) ;  /* 0x0000012000007945 */ /* 0x000fe20003800200 */
[----:B------:R-:W-:Y:S01]  /*0040*/  IMAD.MOV.U32 R6, RZ, RZ, RZ ;  /* 0x000000ffff067224 */ /* 0x000fe200078e00ff */
[----:B------:R-:W0:Y:S01]  /*0050*/  S2R R8, SR_CTAID.X ;  /* 0x0000000000087919 */ /* 0x000e220000002500 */
[----:B------:R-:W1:Y:S01]  /*0060*/  LDCU UR4, c[0x0][0x390] ;  /* 0x00007200ff0477ac */ /* 0x000e620008000800 */
[----:B------:R-:W2:Y:S01]  /*0070*/  LDCU.64 UR6, c[0x0][0x358] ;  /* 0x00006b00ff0677ac */ /* 0x000ea20008000a00 */
[----:B0-----:R-:W-:-:S05]  /*0080*/  IMAD R0, R8, UR8, R9 ;  /* 0x0000000808007c24 */ /* 0x001fca000f8e0209 */
[----:B-1----:R-:W-:-:S13]  /*0090*/  ISETP.GE.U32.AND P0, PT, R0, UR4, PT ;  /* 0x0000000400007c0c */ /* 0x002fda000bf06070 */
[----:B--2---:R-:W-:Y:S05]  /*00a0*/  @P0 BRA `(.L_x_7) ;  /* 0x0000000000280947 */ /* 0x004fea0003800000 */
[----:B------:R-:W0:Y:S01]  /*00b0*/  LDC R7, c[0x0][0x370] ;  /* 0x0000dc00ff077b82 */ /* 0x000e220000000800 */
[----:B------:R-:W-:-:S07]  /*00c0*/  IMAD.MOV.U32 R6, RZ, RZ, RZ ;  /* 0x000000ffff067224 */ /* 0x000fce00078e00ff */
[----:B------:R-:W1:Y:S01]  /*00d0*/  LDC.64 R4, c[0x0][0x380] ;  /* 0x0000e000ff047b82 */ /* 0x000e620000000a00 */
[----:B0-----:R-:W-:-:S07]  /*00e0*/  IMAD R7, R7, UR8, RZ ;  /* 0x0000000807077c24 */ /* 0x001fce000f8e02ff */
.L_x_8:
[----:B-1----:R-:W-:-:S06]  /*00f0*/  IMAD.WIDE.U32 R2, R0, 0x4, R4 ;  /* 0x0000000400027825 */ /* 0x002fcc00078e0004 */
[----:B------:R-:W2:Y:S01]  /*0100*/  LDG.E R3, desc[UR6][R2.64] ;  /* 0x0000000602037981 */ /* 0x000ea2000c1e1900 */
[----:B------:R-:W-:-:S04]  /*0110*/  IADD3 R0, PT, PT, R7, R0, RZ ;  /* 0x0000000007007210 */ /* 0x000fc80007ffe0ff */
[----:B------:R-:W-:Y:S01]  /*0120*/  ISETP.GE.U32.AND P0, PT, R0, UR4, PT ;  /* 0x0000000400007c0c */ /* 0x000fe2000bf06070 */
[----:B--2---:R-:W-:-:S12]  /*0130*/  IMAD.IADD R6, R3, 0x1, R6 ;  /* 0x0000000103067824 */ /* 0x004fd800078e0206 */
[----:B------:R-:W-:Y:S05]  /*0140*/  @!P0 BRA `(.L_x_8) ;  /* 0xfffffffc00e88947 */ /* 0x000fea000383ffff */
.L_x_7:
[----:B------:R-:W-:Y:S05]  /*0150*/  BSYNC.RECONVERGENT B0 ;  /* 0x0000000000007941 */ /* 0x000fea0003800200 */
.L_x_6:
[----:B------:R-:W0:Y:S01]  /*0160*/  S2UR UR5, SR_CgaCtaId ;  /* 0x00000000000579c3 */ /* 0x000e220000008800 */
[----:B------:R-:W-:Y:S01]  /*0170*/  UMOV UR4, 0x400 ;  /* 0x0000040000047882 */ /* 0x000fe20000000000 */
[----:B------:R-:W-:Y:S01]  /*0180*/  UISETP.GE.U32.AND UP0, UPT, UR8, 0x2, UPT ;  /* 0x000000020800788c */ /* 0x000fe2000bf06070 */
[----:B------:R-:W-:Y:S01]  /*0190*/  ISETP.NE.AND P0, PT, R9, RZ, PT ;  /* 0x000000ff0900720c */ /* 0x000fe20003f05270 */
[----:B0-----:R-:W-:-:S06]  /*01a0*/  ULEA UR4, UR5, UR4, 0x18 ;  /* 0x0000000405047291 */ /* 0x001fcc000f8ec0ff */
[----:B------:R-:W-:-:S05]  /*01b0*/  LEA R3, R9, UR4, 0x2 ;  /* 0x0000000409037c11 */ /* 0x000fca000f8e10ff */
[----:B------:R0:W-:Y:S01]  /*01c0*/  STS [R3], R6 ;  /* 0x0000000603007388 */ /* 0x0001e20000000800 */
[----:B------:R-:W-:Y:S06]  /*01d0*/  BAR.SYNC.DEFER_BLOCKING 0x0 ;  /* 0x0000000000007b1d */ /* 0x000fec0000010000 */
[----:B------:R-:W-:Y:S05]  /*01e0*/  BRA.U !UP0, `(.L_x_9) ;  /* 0x0000000108347547 */ /* 0x000fea000b800000 */
[----:B------:R-:W-:-:S07]  /*01f0*/  HFMA2 R0, -RZ, RZ, 0, 5.9604644775390625e-08 ;  /* 0x00000001ff007431 */ /* 0x000fce00000001ff */
.L_x_10:
[----:B0-----:R-:W-:-:S05]  /*0200*/  IMAD.SHL.U32 R6, R0, 0x2, RZ ;  /* 0x0000000200067824 */ /* 0x001fca00078e00ff */
[----:B------:R-:W-:-:S04]  /*0210*/  IADD3 R2, PT, PT, R6, -0x1, RZ ;  /* 0xffffffff06027810 */ /* 0x000fc80007ffe0ff */
[----:B------:R-:W-:-:S13]  /*0220*/  LOP3.LUT P1, RZ, R2, R9, RZ, 0xc0, !PT ;  /* 0x0000000902ff7212 */ /* 0x000fda000782c0ff */
[----:B------:R-:W-:Y:S01]  /*0230*/  @!P1 IMAD R2, R0, 0x4, R3 ;  /* 0x0000000400029824 */ /* 0x000fe200078e0203 */
[----:B------:R-:W-:Y:S01]  /*0240*/  @!P1 LDS R5, [R3] ;  /* 0x0000000003059984 */ /* 0x000fe20000000800 */
[----:B------:R-:W-:-:S04]  /*0250*/  IMAD.MOV.U32 R0, RZ, RZ, R6 ;  /* 0x000000ffff007224 */ /* 0x000fc800078e0006 */
[----:B------:R-:W0:Y:S02]  /*0260*/  @!P1 LDS R2, [R2] ;  /* 0x0000000002029984 */ /* 0x000e240000000800 */
[----:B0-----:R-:W-:-:S05]  /*0270*/  @!P1 IADD3 R4, PT, PT, R2, R5, RZ ;  /* 0x0000000502049210 */ /* 0x001fca0007ffe0ff */
[----:B------:R1:W-:Y:S01]  /*0280*/  @!P1 STS [R3], R4 ;  /* 0x0000000403009388 */ /* 0x0003e20000000800 */
[----:B------:R-:W-:Y:S01]  /*0290*/  BAR.SYNC.DEFER_BLOCKING 0x0 ;  /* 0x0000000000007b1d */ /* 0x000fe20000010000 */
[----:B------:R-:W-:-:S13]  /*02a0*/  ISETP.GE.U32.AND P1, PT, R6, UR8, PT ;  /* 0x0000000806007c0c */ /* 0x000fda000bf26070 */
[----:B-1----:R-:W-:Y:S05]  /*02b0*/  @!P1 BRA `(.L_x_10) ;  /* 0xfffffffc00d09947 */ /* 0x002fea000383ffff */
.L_x_9:
[----:B------:R-:W-:Y:S05]  /*02c0*/  @P0 EXIT ;  /* 0x000000000000094d */ /* 0x000fea0003800000 */
[----:B------:R-:W1:Y:S01]  /*02d0*/  S2UR UR5, SR_CgaCtaId ;  /* 0x00000000000579c3 */ /* 0x000e620000008800 */
[----:B------:R-:W-:-:S07]  /*02e0*/  UMOV UR4, 0x400 ;  /* 0x0000040000047882 */ /* 0x000fce0000000000 */
[----:B0-----:R-:W0:Y:S01]  /*02f0*/  LDC.64 R2, c[0x0][0x388] ;  /* 0x0000e200ff027b82 */ /* 0x001e220000000a00 */
[----:B-1----:R-:W-:Y:S01]  /*0300*/  ULEA UR4, UR5, UR4, 0x18 ;  /* 0x0000000405047291 */ /* 0x002fe2000f8ec0ff */
[----:B0-----:R-:W-:-:S08]  /*0310*/  IMAD.WIDE.U32 R2, R8, 0x4, R2 ;  /* 0x0000000408027825 */ /* 0x001fd000078e0002 */
[----:B------:R-:W0:Y:S04]  /*0320*/  LDS R5, [UR4] ;  /* 0x00000004ff057984 */ /* 0x000e280008000800 */
[----:B0-----:R-:W-:Y:S01]  /*0330*/  STG.E desc[UR6][R2.64], R5 ;  /* 0x0000000502007986 */ /* 0x001fe2000c101906 */
[----:B------:R-:W-:Y:S05]  /*0340*/  EXIT ;  /* 0x000000000000794d */ /* 0x000fea0003800000 */
.L_x_11:
        /* <DEDUP_REMOVED lines=11> */
.L_x_13:


//--------------------- .nv.shared._Z7reduce3PiS_j --------------------------
	.section	.nv.shared._Z7reduce3PiS_j,"aw",@nobits
	.sectionflags	@""
	.align	4
.nv.shared._Z7reduce3PiS_j:
	.zero		3072


//--------------------- .nv.shared.reserved.0     --------------------------
	.section	.nv.shared.reserved.0,"aw",@nobits
	.weak		__nv_reservedSMEM_offset_0_alias
	.size		__nv_reservedSMEM_offset_0_alias, 0, 64
	.other		__nv_reservedSMEM_offset_0_alias,@"STO_CUDA_RESERVED_SHARED STV_DEFAULT"
__nv_reservedSMEM_offset_0_alias:
	.zero		0
	.zero		64


//--------------------- .nv.shared._Z7reduce0PiS_j --------------------------
	.section	.nv.shared._Z7reduce0PiS_j,"aw",@nobits
	.sectionflags	@""
	.align	4
.nv.shared._Z7reduce0PiS_j:
	.zero		3072


//--------------------- .nv.constant0._Z7reduce3PiS_j --------------------------
	.section	.nv.constant0._Z7reduce3PiS_j,"a",@progbits
	.sectionflags	@""
	.align	4
.nv.constant0._Z7reduce3PiS_j:
	.zero		916


//--------------------- .nv.constant0._Z7reduce0PiS_j --------------------------
	.section	.nv.constant0._Z7reduce0PiS_j,"a",@progbits
	.sectionflags	@""
	.align	4
.nv.constant0._Z7reduce0PiS_j:
	.zero		916


//--------------------- SYMBOLS --------------------------

	.type		.nv.reservedSmem.offset0,@object
	.size		.nv.reservedSmem.offset0,0x4
	.type		.nv.reservedSmem.cap,@object
	.size		.nv.reservedSmem.cap,0x4
